//
// Generated by NVIDIA NVVM Compiler
//
// Compiler Build ID: CL-36424714
// Cuda compilation tools, release 13.0, V13.0.88
// Based on NVVM 20.0.0
//

.version 9.0
.target sm_100
.address_size 64

	// .globl	_Z13gather_kernelI6__halfEvPKT_PKlPS1_iiiii

.visible .entry _Z13gather_kernelI6__halfEvPKT_PKlPS1_iiiii(
	.param .u64 .ptr .align 1 _Z13gather_kernelI6__halfEvPKT_PKlPS1_iiiii_param_0,
	.param .u64 .ptr .align 1 _Z13gather_kernelI6__halfEvPKT_PKlPS1_iiiii_param_1,
	.param .u64 .ptr .align 1 _Z13gather_kernelI6__halfEvPKT_PKlPS1_iiiii_param_2,
	.param .u32 _Z13gather_kernelI6__halfEvPKT_PKlPS1_iiiii_param_3,
	.param .u32 _Z13gather_kernelI6__halfEvPKT_PKlPS1_iiiii_param_4,
	.param .u32 _Z13gather_kernelI6__halfEvPKT_PKlPS1_iiiii_param_5,
	.param .u32 _Z13gather_kernelI6__halfEvPKT_PKlPS1_iiiii_param_6,
	.param .u32 _Z13gather_kernelI6__halfEvPKT_PKlPS1_iiiii_param_7
)
{
	.reg .pred 	%p<5>;
	.reg .b16 	%rs<2>;
	.reg .b32 	%r<17>;
	.reg .b64 	%rd<15>;

	ld.param.u64 	%rd2, [_Z13gather_kernelI6__halfEvPKT_PKlPS1_iiiii_param_0];
	ld.param.u64 	%rd3, [_Z13gather_kernelI6__halfEvPKT_PKlPS1_iiiii_param_1];
	ld.param.u64 	%rd4, [_Z13gather_kernelI6__halfEvPKT_PKlPS1_iiiii_param_2];
	ld.param.u32 	%r3, [_Z13gather_kernelI6__halfEvPKT_PKlPS1_iiiii_param_4];
	ld.param.u32 	%r4, [_Z13gather_kernelI6__halfEvPKT_PKlPS1_iiiii_param_5];
	ld.param.u32 	%r5, [_Z13gather_kernelI6__halfEvPKT_PKlPS1_iiiii_param_6];
	ld.param.u32 	%r6, [_Z13gather_kernelI6__halfEvPKT_PKlPS1_iiiii_param_7];
	mov.u32 	%r7, %ctaid.x;
	mov.u32 	%r8, %ntid.x;
	mov.u32 	%r9, %tid.x;
	mad.lo.s32 	%r1, %r7, %r8, %r9;
	setp.ge.s32 	%p1, %r1, %r6;
	@%p1 bra 	$L__BB0_3;
	cvta.to.global.u64 	%rd5, %rd3;
	div.s32 	%r10, %r1, %r4;
	div.s32 	%r2, %r10, %r5;
	mul.lo.s32 	%r11, %r2, %r5;
	sub.s32 	%r12, %r10, %r11;
	mul.wide.s32 	%rd6, %r12, 8;
	add.s64 	%rd7, %rd5, %rd6;
	ld.global.nc.u64 	%rd1, [%rd7];
	setp.lt.s64 	%p2, %rd1, 0;
	cvt.s64.s32 	%rd8, %r3;
	setp.ge.s64 	%p3, %rd1, %rd8;
	or.pred  	%p4, %p2, %p3;
	@%p4 bra 	$L__BB0_3;
	cvt.u32.u64 	%r13, %rd1;
	mad.lo.s32 	%r14, %r2, %r3, %r13;
	rem.s32 	%r15, %r1, %r4;
	mad.lo.s32 	%r16, %r14, %r4, %r15;
	cvta.to.global.u64 	%rd9, %rd4;
	mul.wide.s32 	%rd10, %r1, 2;
	add.s64 	%rd11, %rd9, %rd10;
	cvta.to.global.u64 	%rd12, %rd2;
	mul.wide.s32 	%rd13, %r16, 2;
	add.s64 	%rd14, %rd12, %rd13;
	ld.global.nc.u16 	%rs1, [%rd14];
	st.global.u16 	[%rd11], %rs1;
$L__BB0_3:
	ret;

}
	// .globl	_Z13gather_kernelIfEvPKT_PKlPS0_iiiii
.visible .entry _Z13gather_kernelIfEvPKT_PKlPS0_iiiii(
	.param .u64 .ptr .align 1 _Z13gather_kernelIfEvPKT_PKlPS0_iiiii_param_0,
	.param .u64 .ptr .align 1 _Z13gather_kernelIfEvPKT_PKlPS0_iiiii_param_1,
	.param .u64 .ptr .align 1 _Z13gather_kernelIfEvPKT_PKlPS0_iiiii_param_2,
	.param .u32 _Z13gather_kernelIfEvPKT_PKlPS0_iiiii_param_3,
	.param .u32 _Z13gather_kernelIfEvPKT_PKlPS0_iiiii_param_4,
	.param .u32 _Z13gather_kernelIfEvPKT_PKlPS0_iiiii_param_5,
	.param .u32 _Z13gather_kernelIfEvPKT_PKlPS0_iiiii_param_6,
	.param .u32 _Z13gather_kernelIfEvPKT_PKlPS0_iiiii_param_7
)
{
	.reg .pred 	%p<5>;
	.reg .b32 	%r<17>;
	.reg .b32 	%f<2>;
	.reg .b64 	%rd<15>;

	ld.param.u64 	%rd2, [_Z13gather_kernelIfEvPKT_PKlPS0_iiiii_param_0];
	ld.param.u64 	%rd3, [_Z13gather_kernelIfEvPKT_PKlPS0_iiiii_param_1];
	ld.param.u64 	%rd4, [_Z13gather_kernelIfEvPKT_PKlPS0_iiiii_param_2];
	ld.param.u32 	%r3, [_Z13gather_kernelIfEvPKT_PKlPS0_iiiii_param_4];
	ld.param.u32 	%r4, [_Z13gather_kernelIfEvPKT_PKlPS0_iiiii_param_5];
	ld.param.u32 	%r5, [_Z13gather_kernelIfEvPKT_PKlPS0_iiiii_param_6];
	ld.param.u32 	%r6, [_Z13gather_kernelIfEvPKT_PKlPS0_iiiii_param_7];
	mov.u32 	%r7, %ctaid.x;
	mov.u32 	%r8, %ntid.x;
	mov.u32 	%r9, %tid.x;
	mad.lo.s32 	%r1, %r7, %r8, %r9;
	setp.ge.s32 	%p1, %r1, %r6;
	@%p1 bra 	$L__BB1_3;
	cvta.to.global.u64 	%rd5, %rd3;
	div.s32 	%r10, %r1, %r4;
	div.s32 	%r2, %r10, %r5;
	mul.lo.s32 	%r11, %r2, %r5;
	sub.s32 	%r12, %r10, %r11;
	mul.wide.s32 	%rd6, %r12, 8;
	add.s64 	%rd7, %rd5, %rd6;
	ld.global.nc.u64 	%rd1, [%rd7];
	setp.lt.s64 	%p2, %rd1, 0;
	cvt.s64.s32 	%rd8, %r3;
	setp.ge.s64 	%p3, %rd1, %rd8;
	or.pred  	%p4, %p2, %p3;
	@%p4 bra 	$L__BB1_3;
	cvt.u32.u64 	%r13, %rd1;
	mad.lo.s32 	%r14, %r2, %r3, %r13;
	rem.s32 	%r15, %r1, %r4;
	mad.lo.s32 	%r16, %r14, %r4, %r15;
	cvta.to.global.u64 	%rd9, %rd2;
	mul.wide.s32 	%rd10, %r16, 4;
	add.s64 	%rd11, %rd9, %rd10;
	ld.global.nc.f32 	%f1, [%rd11];
	cvta.to.global.u64 	%rd12, %rd4;
	mul.wide.s32 	%rd13, %r1, 4;
	add.s64 	%rd14, %rd12, %rd13;
	st.global.f32 	[%rd14], %f1;
$L__BB1_3:
	ret;

}


// ===== COMPILED SASS (sm_100) =====

	.target	sm_100

	.elftype	@"ET_EXEC"


//--------------------- .note.nv.tkinfo           --------------------------
	.section	.note.nv.tkinfo,"",@"SHT_NOTE"
	.sectionflags	@"SHF_NOTE_NV_TKINFO"
	.tkinfo
        /*0018*/ 	.word	0x00000002
        /*0030*/ 	.string	""
        /*0030*/ 	.string	"ptxas"
        /*0030*/ 	.string	"Cuda compilation tools, release 13.0, V13.0.88"
        /*0030*/ 	.string	"Build cuda_13.0.r13.0/compiler.36424714_0"
        /*0030*/ 	.string	"-arch sm_100 -m 64 "



//--------------------- .note.nv.cuinfo           --------------------------
	.section	.note.nv.cuinfo,"",@"SHT_NOTE"
	.sectionflags	@"SHF_NOTE_NV_CUINFO"
        /*0018*/ 	.short	0x0002
        /*001a*/ 	.short	0x0064
        /*001c*/ 	.short	0x0082
	.zero		2


//--------------------- .nv.info                  --------------------------
	.section	.nv.info,"",@"SHT_CUDA_INFO"
	.align	4


	//----- nvinfo : EIATTR_REGCOUNT
	.align		4
        /*0000*/ 	.byte	0x04, 0x2f
        /*0002*/ 	.short	(.L_1 - .L_0)
	.align		4
.L_0:
        /*0004*/ 	.word	index@(_Z13gather_kernelI6__halfEvPKT_PKlPS1_iiiii)
        /*0008*/ 	.word	0x00000012


	//----- nvinfo : EIATTR_FRAME_SIZE
	.align		4
.L_1:
        /*000c*/ 	.byte	0x04, 0x11
        /*000e*/ 	.short	(.L_3 - .L_2)
	.align		4
.L_2:
        /*0010*/ 	.word	index@(_Z13gather_kernelI6__halfEvPKT_PKlPS1_iiiii)
        /*0014*/ 	.word	0x00000000


	//----- nvinfo : EIATTR_REGCOUNT
	.align		4
.L_3:
        /*0018*/ 	.byte	0x04, 0x2f
        /*001a*/ 	.short	(.L_5 - .L_4)
	.align		4
.L_4:
        /*001c*/ 	.word	index@(_Z13gather_kernelIfEvPKT_PKlPS0_iiiii)
        /*0020*/ 	.word	0x00000012


	//----- nvinfo : EIATTR_FRAME_SIZE
	.align		4
.L_5:
        /*0024*/ 	.byte	0x04, 0x11
        /*0026*/ 	.short	(.L_7 - .L_6)
	.align		4
.L_6:
        /*0028*/ 	.word	index@(_Z13gather_kernelIfEvPKT_PKlPS0_iiiii)
        /*002c*/ 	.word	0x00000000


	//----- nvinfo : EIATTR_MIN_STACK_SIZE
	.align		4
.L_7:
        /*0030*/ 	.byte	0x04, 0x12
        /*0032*/ 	.short	(.L_9 - .L_8)
	.align		4
.L_8:
        /*0034*/ 	.word	index@(_Z13gather_kernelIfEvPKT_PKlPS0_iiiii)
        /*0038*/ 	.word	0x00000000


	//----- nvinfo : EIATTR_MIN_STACK_SIZE
	.align		4
.L_9:
        /*003c*/ 	.byte	0x04, 0x12
        /*003e*/ 	.short	(.L_11 - .L_10)
	.align		4
.L_10:
        /*0040*/ 	.word	index@(_Z13gather_kernelI6__halfEvPKT_PKlPS1_iiiii)
        /*0044*/ 	.word	0x00000000
.L_11:


//--------------------- .nv.compat                --------------------------
	.section	.nv.compat,"",@"SHT_CUDA_COMPAT_INFO"
	.align	4
        /*0000*/ 	.byte	0x02, 0x09, 0x00, 0x00, 0x02, 0x02, 0x01, 0x00, 0x02, 0x05, 0x05, 0x00, 0x03, 0x07, 0x01, 0x01
        /*0010*/ 	.byte	0x02, 0x03, 0x00, 0x00, 0x02, 0x06, 0x01, 0x00, 0x04, 0x0b, 0x08, 0x00, 0x09, 0x00, 0x00, 0x00
        /*0020*/ 	.byte	0x00, 0x00, 0x00, 0x00


//--------------------- .nv.info._Z13gather_kernelIfEvPKT_PKlPS0_iiiii --------------------------
	.section	.nv.info._Z13gather_kernelIfEvPKT_PKlPS0_iiiii,"",@"SHT_CUDA_INFO"
	.sectionflags	@""
	.align	4


	//----- nvinfo : EIATTR_CUDA_API_VERSION
	.align		4
        /*0000*/ 	.byte	0x04, 0x37
        /*0002*/ 	.short	(.L_13 - .L_12)
.L_12:
        /*0004*/ 	.word	0x00000082


	//----- nvinfo : EIATTR_KPARAM_INFO
	.align		4
.L_13:
        /*0008*/ 	.byte	0x04, 0x17
        /*000a*/ 	.short	(.L_15 - .L_14)
.L_14:
        /*000c*/ 	.word	0x00000000
        /*0010*/ 	.short	0x0007
        /*0012*/ 	.short	0x0028
        /*0014*/ 	.byte	0x00, 0xf0, 0x11, 0x00


	//----- nvinfo : EIATTR_KPARAM_INFO
	.align		4
.L_15:
        /*0018*/ 	.byte	0x04, 0x17
        /*001a*/ 	.short	(.L_17 - .L_16)
.L_16:
        /*001c*/ 	.word	0x00000000
        /*0020*/ 	.short	0x0006
        /*0022*/ 	.short	0x0024
        /*0024*/ 	.byte	0x00, 0xf0, 0x11, 0x00


	//----- nvinfo : EIATTR_KPARAM_INFO
	.align		4
.L_17:
        /*0028*/ 	.byte	0x04, 0x17
        /*002a*/ 	.short	(.L_19 - .L_18)
.L_18:
        /*002c*/ 	.word	0x00000000
        /*0030*/ 	.short	0x0005
        /*0032*/ 	.short	0x0020
        /*0034*/ 	.byte	0x00, 0xf0, 0x11, 0x00


	//----- nvinfo : EIATTR_KPARAM_INFO
	.align		4
.L_19:
        /*0038*/ 	.byte	0x04, 0x17
        /*003a*/ 	.short	(.L_21 - .L_20)
.L_20:
        /*003c*/ 	.word	0x00000000
        /*0040*/ 	.short	0x0004
        /*0042*/ 	.short	0x001c
        /*0044*/ 	.byte	0x00, 0xf0, 0x11, 0x00


	//----- nvinfo : EIATTR_KPARAM_INFO
	.align		4
.L_21:
        /*0048*/ 	.byte	0x04, 0x17
        /*004a*/ 	.short	(.L_23 - .L_22)
.L_22:
        /*004c*/ 	.word	0x00000000
        /*0050*/ 	.short	0x0003
        /*0052*/ 	.short	0x0018
        /*0054*/ 	.byte	0x00, 0xf0, 0x11, 0x00


	//----- nvinfo : EIATTR_KPARAM_INFO
	.align		4
.L_23:
        /*0058*/ 	.byte	0x04, 0x17
        /*005a*/ 	.short	(.L_25 - .L_24)
.L_24:
        /*005c*/ 	.word	0x00000000
        /*0060*/ 	.short	0x0002
        /*0062*/ 	.short	0x0010
        /*0064*/ 	.byte	0x00, 0xf5, 0x21, 0x00


	//----- nvinfo : EIATTR_KPARAM_INFO
	.align		4
.L_25:
        /*0068*/ 	.byte	0x04, 0x17
        /*006a*/ 	.short	(.L_27 - .L_26)
.L_26:
        /*006c*/ 	.word	0x00000000
        /*0070*/ 	.short	0x0001
        /*0072*/ 	.short	0x0008
        /*0074*/ 	.byte	0x00, 0xf5, 0x21, 0x00


	//----- nvinfo : EIATTR_KPARAM_INFO
	.align		4
.L_27:
        /*0078*/ 	.byte	0x04, 0x17
        /*007a*/ 	.short	(.L_29 - .L_28)
.L_28:
        /*007c*/ 	.word	0x00000000
        /*0080*/ 	.short	0x0000
        /*0082*/ 	.short	0x0000
        /*0084*/ 	.byte	0x00, 0xf5, 0x21, 0x00


	//----- nvinfo : EIATTR_SPARSE_MMA_MASK
	.align		4
.L_29:
        /*0088*/ 	.byte	0x03, 0x50
        /*008a*/ 	.short	0x0000


	//----- nvinfo : EIATTR_MAXREG_COUNT
	.align		4
        /*008c*/ 	.byte	0x03, 0x1b
        /*008e*/ 	.short	0x00ff


	//----- nvinfo : EIATTR_MERCURY_ISA_VERSION
	.align		4
        /*0090*/ 	.byte	0x03, 0x5f
        /*0092*/ 	.short	0x0101


	//----- nvinfo : EIATTR_VRC_CTA_INIT_COUNT
	.align		4
        /*0094*/ 	.byte	0x02, 0x4a
	.zero		1
	.zero		1


	//----- nvinfo : EIATTR_EXIT_INSTR_OFFSETS
	.align		4
        /*0098*/ 	.byte	0x04, 0x1c
        /*009a*/ 	.short	(.L_31 - .L_30)


	//   ....[0]....
.L_30:
        /*009c*/ 	.word	0x00000070


	//   ....[1]....
        /*00a0*/ 	.word	0x00000460


	//   ....[2]....
        /*00a4*/ 	.word	0x00000550


	//----- nvinfo : EIATTR_CBANK_PARAM_SIZE
	.align		4
.L_31:
        /*00a8*/ 	.byte	0x03, 0x19
        /*00aa*/ 	.short	0x002c


	//----- nvinfo : EIATTR_PARAM_CBANK
	.align		4
        /*00ac*/ 	.byte	0x04, 0x0a
        /*00ae*/ 	.short	(.L_33 - .L_32)
	.align		4
.L_32:
        /*00b0*/ 	.word	index@(.nv.constant0._Z13gather_kernelIfEvPKT_PKlPS0_iiiii)
        /*00b4*/ 	.short	0x0380
        /*00b6*/ 	.short	0x002c


	//----- nvinfo : EIATTR_SW_WAR
	.align		4
.L_33:
        /*00b8*/ 	.byte	0x04, 0x36
        /*00ba*/ 	.short	(.L_35 - .L_34)
.L_34:
        /*00bc*/ 	.word	0x00000008
.L_35:


//--------------------- .nv.info._Z13gather_kernelI6__halfEvPKT_PKlPS1_iiiii --------------------------
	.section	.nv.info._Z13gather_kernelI6__halfEvPKT_PKlPS1_iiiii,"",@"SHT_CUDA_INFO"
	.sectionflags	@""
	.align	4


	//----- nvinfo : EIATTR_CUDA_API_VERSION
	.align		4
        /*0000*/ 	.byte	0x04, 0x37
        /*0002*/ 	.short	(.L_37 - .L_36)
.L_36:
        /*0004*/ 	.word	0x00000082


	//----- nvinfo : EIATTR_KPARAM_INFO
	.align		4
.L_37:
        /*0008*/ 	.byte	0x04, 0x17
        /*000a*/ 	.short	(.L_39 - .L_38)
.L_38:
        /*000c*/ 	.word	0x00000000
        /*0010*/ 	.short	0x0007
        /*0012*/ 	.short	0x0028
        /*0014*/ 	.byte	0x00, 0xf0, 0x11, 0x00


	//----- nvinfo : EIATTR_KPARAM_INFO
	.align		4
.L_39:
        /*0018*/ 	.byte	0x04, 0x17
        /*001a*/ 	.short	(.L_41 - .L_40)
.L_40:
        /*001c*/ 	.word	0x00000000
        /*0020*/ 	.short	0x0006
        /*0022*/ 	.short	0x0024
        /*0024*/ 	.byte	0x00, 0xf0, 0x11, 0x00


	//----- nvinfo : EIATTR_KPARAM_INFO
	.align		4
.L_41:
        /*0028*/ 	.byte	0x04, 0x17
        /*002a*/ 	.short	(.L_43 - .L_42)
.L_42:
        /*002c*/ 	.word	0x00000000
        /*0030*/ 	.short	0x0005
        /*0032*/ 	.short	0x0020
        /*0034*/ 	.byte	0x00, 0xf0, 0x11, 0x00


	//----- nvinfo : EIATTR_KPARAM_INFO
	.align		4
.L_43:
        /*0038*/ 	.byte	0x04, 0x17
        /*003a*/ 	.short	(.L_45 - .L_44)
.L_44:
        /*003c*/ 	.word	0x00000000
        /*0040*/ 	.short	0x0004
        /*0042*/ 	.short	0x001c
        /*0044*/ 	.byte	0x00, 0xf0, 0x11, 0x00


	//----- nvinfo : EIATTR_KPARAM_INFO
	.align		4
.L_45:
        /*0048*/ 	.byte	0x04, 0x17
        /*004a*/ 	.short	(.L_47 - .L_46)
.L_46:
        /*004c*/ 	.word	0x00000000
        /*0050*/ 	.short	0x0003
        /*0052*/ 	.short	0x0018
        /*0054*/ 	.byte	0x00, 0xf0, 0x11, 0x00


	//----- nvinfo : EIATTR_KPARAM_INFO
	.align		4
.L_47:
        /*0058*/ 	.byte	0x04, 0x17
        /*005a*/ 	.short	(.L_49 - .L_48)
.L_48:
        /*005c*/ 	.word	0x00000000
        /*0060*/ 	.short	0x0002
        /*0062*/ 	.short	0x0010
        /*0064*/ 	.byte	0x00, 0xf5, 0x21, 0x00


	//----- nvinfo : EIATTR_KPARAM_INFO
	.align		4
.L_49:
        /*0068*/ 	.byte	0x04, 0x17
        /*006a*/ 	.short	(.L_51 - .L_50)
.L_50:
        /*006c*/ 	.word	0x00000000
        /*0070*/ 	.short	0x0001
        /*0072*/ 	.short	0x0008
        /*0074*/ 	.byte	0x00, 0xf5, 0x21, 0x00


	//----- nvinfo : EIATTR_KPARAM_INFO
	.align		4
.L_51:
        /*0078*/ 	.byte	0x04, 0x17
        /*007a*/ 	.short	(.L_53 - .L_52)
.L_52:
        /*007c*/ 	.word	0x00000000
        /*0080*/ 	.short	0x0000
        /*0082*/ 	.short	0x0000
        /*0084*/ 	.byte	0x00, 0xf5, 0x21, 0x00


	//----- nvinfo : EIATTR_SPARSE_MMA_MASK
	.align		4
.L_53:
        /*0088*/ 	.byte	0x03, 0x50
        /*008a*/ 	.short	0x0000


	//----- nvinfo : EIATTR_MAXREG_COUNT
	.align		4
        /*008c*/ 	.byte	0x03, 0x1b
        /*008e*/ 	.short	0x00ff


	//----- nvinfo : EIATTR_MERCURY_ISA_VERSION
	.align		4
        /*0090*/ 	.byte	0x03, 0x5f
        /*0092*/ 	.short	0x0101


	//----- nvinfo : EIATTR_VRC_CTA_INIT_COUNT
	.align		4
        /*0094*/ 	.byte	0x02, 0x4a
	.zero		1
	.zero		1


	//----- nvinfo : EIATTR_EXIT_INSTR_OFFSETS
	.align		4
        /*0098*/ 	.byte	0x04, 0x1c
        /*009a*/ 	.short	(.L_55 - .L_54)


	//   ....[0]....
.L_54:
        /*009c*/ 	.word	0x00000070


	//   ....[1]....
        /*00a0*/ 	.word	0x00000460


	//   ....[2]....
        /*00a4*/ 	.word	0x00000550


	//----- nvinfo : EIATTR_CBANK_PARAM_SIZE
	.align		4
.L_55:
        /*00a8*/ 	.byte	0x03, 0x19
        /*00aa*/ 	.short	0x002c


	//----- nvinfo : EIATTR_PARAM_CBANK
	.align		4
        /*00ac*/ 	.byte	0x04, 0x0a
        /*00ae*/ 	.short	(.L_57 - .L_56)
	.align		4
.L_56:
        /*00b0*/ 	.word	index@(.nv.constant0._Z13gather_kernelI6__halfEvPKT_PKlPS1_iiiii)
        /*00b4*/ 	.short	0x0380
        /*00b6*/ 	.short	0x002c


	//----- nvinfo : EIATTR_SW_WAR
	.align		4
.L_57:
        /*00b8*/ 	.byte	0x04, 0x36
        /*00ba*/ 	.short	(.L_59 - .L_58)
.L_58:
        /*00bc*/ 	.word	0x00000008
.L_59:


//--------------------- .nv.callgraph             --------------------------
	.section	.nv.callgraph,"",@"SHT_CUDA_CALLGRAPH"
	.align	4
	.sectionentsize	8
	.align		4
        /*0000*/ 	.word	0x00000000
	.align		4
        /*0004*/ 	.word	0xffffffff
	.align		4
        /*0008*/ 	.word	0x00000000
	.align		4
        /*000c*/ 	.word	0xfffffffe
	.align		4
        /*0010*/ 	.word	0x00000000
	.align		4
        /*0014*/ 	.word	0xfffffffd
	.align		4
        /*0018*/ 	.word	0x00000000
	.align		4
        /*001c*/ 	.word	0xfffffffc


//--------------------- .text._Z13gather_kernelIfEvPKT_PKlPS0_iiiii --------------------------
	.section	.text._Z13gather_kernelIfEvPKT_PKlPS0_iiiii,"ax",@progbits
	.align	128
        .global         _Z13gather_kernelIfEvPKT_PKlPS0_iiiii
        .type           _Z13gather_kernelIfEvPKT_PKlPS0_iiiii,@function
        .size           _Z13gather_kernelIfEvPKT_PKlPS0_iiiii,(.L_x_2 - _Z13gather_kernelIfEvPKT_PKlPS0_iiiii)
        .other          _Z13gather_kernelIfEvPKT_PKlPS0_iiiii,@"STO_CUDA_ENTRY STV_DEFAULT"
_Z13gather_kernelIfEvPKT_PKlPS0_iiiii:
.text._Z13gather_kernelIfEvPKT_PKlPS0_iiiii:
[----:B------:R-:W-:Y:S01]  /*0000*/  LDC R1, c[0x0][0x37c] ;  /* 0x0000df00ff017b82 */ /* 0x000fe20000000800 */
[----:B------:R-:W0:Y:S07]  /*0010*/  S2R R3, SR_TID.X ;  /* 0x0000000000037919 */ /* 0x000e2e0000002100 */
[----:B------:R-:W0:Y:S01]  /*0020*/  S2UR UR4, SR_CTAID.X ;  /* 0x00000000000479c3 */ /* 0x000e220000002500 */
[----:B------:R-:W1:Y:S07]  /*0030*/  LDCU UR5, c[0x0][0x3a8] ;  /* 0x00007500ff0577ac */ /* 0x000e6e0008000800 */
[----:B------:R-:W0:Y:S02]  /*0040*/  LDC R0, c[0x0][0x360] ;  /* 0x0000d800ff007b82 */ /* 0x000e240000000800 */
[----:B0-----:R-:W-:-:S05]  /*0050*/  IMAD R0, R0, UR4, R3 ;  /* 0x0000000400007c24 */ /* 0x001fca000f8e0203 */
[----:B-1----:R-:W-:-:S13]  /*0060*/  ISETP.GE.AND P0, PT, R0, UR5, PT ;  /* 0x0000000500007c0c */ /* 0x002fda000bf06270 */
[----:B------:R-:W-:Y:S05]  /*0070*/  @P0 EXIT ;  /* 0x000000000000094d */ /* 0x000fea0003800000 */
[----:B------:R-:W0:Y:S01]  /*0080*/  LDC R3, c[0x0][0x3a0] ;  /* 0x0000e800ff037b82 */ /* 0x000e220000000800 */
[----:B------:R-:W-:Y:S01]  /*0090*/  IABS R8, R0 ;  /* 0x0000000000087213 */ /* 0x000fe20000000000 */
[----:B------:R-:W1:Y:S01]  /*00a0*/  LDCU.64 UR4, c[0x0][0x358] ;  /* 0x00006b00ff0477ac */ /* 0x000e620008000a00 */
[----:B------:R-:W2:Y:S05]  /*00b0*/  LDCU UR7, c[0x0][0x39c] ;  /* 0x00007380ff0777ac */ /* 0x000eaa0008000800 */
[----:B------:R-:W3:Y:S01]  /*00c0*/  LDC R4, c[0x0][0x3a4] ;  /* 0x0000e900ff047b82 */ /* 0x000ee20000000800 */
[----:B0-----:R-:W-:-:S04]  /*00d0*/  IABS R2, R3 ;  /* 0x0000000300027213 */ /* 0x001fc80000000000 */
[----:B------:R-:W0:Y:S01]  /*00e0*/  I2F.RP R5, R2 ;  /* 0x0000000200057306 */ /* 0x000e220000209400 */
[----:B---3--:R-:W-:-:S07]  /*00f0*/  IABS R11, R4 ;  /* 0x00000004000b7213 */ /* 0x008fce0000000000 */
[----:B------:R-:W3:Y:S08]  /*0100*/  I2F.RP R10, R11 ;  /* 0x0000000b000a7306 */ /* 0x000ef00000209400 */
[----:B0-----:R-:W0:Y:S08]  /*0110*/  MUFU.RCP R5, R5 ;  /* 0x0000000500057308 */ /* 0x001e300000001000 */
[----:B---3--:R-:W-:Y:S01]  /*0120*/  MUFU.RCP R10, R10 ;  /* 0x0000000a000a7308 */ /* 0x008fe20000001000 */
[----:B0-----:R-:W-:-:S07]  /*0130*/  VIADD R6, R5, 0xffffffe ;  /* 0x0ffffffe05067836 */ /* 0x001fce0000000000 */
[----:B------:R0:W3:Y:S02]  /*0140*/  F2I.FTZ.U32.TRUNC.NTZ R7, R6 ;  /* 0x0000000600077305 */ /* 0x0000e4000021f000 */
[----:B0-----:R-:W-:Y:S02]  /*0150*/  IMAD.MOV.U32 R6, RZ, RZ, RZ ;  /* 0x000000ffff067224 */ /* 0x001fe400078e00ff */
[----:B---3--:R-:W-:-:S04]  /*0160*/  IMAD.MOV R9, RZ, RZ, -R7 ;  /* 0x000000ffff097224 */ /* 0x008fc800078e0a07 */
[----:B------:R-:W-:-:S04]  /*0170*/  IMAD R9, R9, R2, RZ ;  /* 0x0000000209097224 */ /* 0x000fc800078e02ff */
[----:B------:R-:W-:Y:S01]  /*0180*/  IMAD.HI.U32 R7, R7, R9, R6 ;  /* 0x0000000907077227 */ /* 0x000fe200078e0006 */
[----:B------:R-:W-:-:S04]  /*0190*/  LOP3.LUT R6, R0, R3, RZ, 0x3c, !PT ;  /* 0x0000000300067212 */ /* 0x000fc800078e3cff */
[----:B------:R-:W-:Y:S01]  /*01a0*/  ISETP.GE.AND P2, PT, R6, RZ, PT ;  /* 0x000000ff0600720c */ /* 0x000fe20003f46270 */
[----:B------:R-:W-:Y:S01]  /*01b0*/  IMAD.HI.U32 R7, R7, R8, RZ ;  /* 0x0000000807077227 */ /* 0x000fe200078e00ff */
[----:B------:R-:W-:-:S04]  /*01c0*/  LOP3.LUT R6, RZ, R3, RZ, 0x33, !PT ;  /* 0x00000003ff067212 */ /* 0x000fc800078e33ff */
[----:B------:R-:W-:-:S05]  /*01d0*/  IADD3 R5, PT, PT, -R7, RZ, RZ ;  /* 0x000000ff07057210 */ /* 0x000fca0007ffe1ff */
[----:B------:R-:W-:Y:S02]  /*01e0*/  IMAD R5, R2, R5, R8 ;  /* 0x0000000502057224 */ /* 0x000fe400078e0208 */
[----:B------:R-:W-:-:S03]  /*01f0*/  VIADD R8, R10, 0xffffffe ;  /* 0x0ffffffe0a087836 */ /* 0x000fc60000000000 */
[----:B------:R-:W-:Y:S01]  /*0200*/  ISETP.GT.U32.AND P1, PT, R2, R5, PT ;  /* 0x000000050200720c */ /* 0x000fe20003f24070 */
[----:B------:R0:W3:Y:S02]  /*0210*/  F2I.FTZ.U32.TRUNC.NTZ R9, R8 ;  /* 0x0000000800097305 */ /* 0x0000e4000021f000 */
[----:B0-----:R-:W-:-:S10]  /*0220*/  IMAD.MOV.U32 R8, RZ, RZ, RZ ;  /* 0x000000ffff087224 */ /* 0x001fd400078e00ff */
[----:B------:R-:W-:Y:S01]  /*0230*/  @!P1 IMAD.IADD R5, R5, 0x1, -R2 ;  /* 0x0000000105059824 */ /* 0x000fe200078e0a02 */
[----:B------:R-:W-:Y:S02]  /*0240*/  @!P1 IADD3 R7, PT, PT, R7, 0x1, RZ ;  /* 0x0000000107079810 */ /* 0x000fe40007ffe0ff */
[----:B------:R-:W-:Y:S01]  /*0250*/  ISETP.NE.AND P1, PT, R3, RZ, PT ;  /* 0x000000ff0300720c */ /* 0x000fe20003f25270 */
[----:B---3--:R-:W-:Y:S01]  /*0260*/  IMAD.MOV R10, RZ, RZ, -R9 ;  /* 0x000000ffff0a7224 */ /* 0x008fe200078e0a09 */
[----:B------:R-:W-:-:S13]  /*0270*/  ISETP.GE.U32.AND P0, PT, R5, R2, PT ;  /* 0x000000020500720c */ /* 0x000fda0003f06070 */
[----:B------:R-:W-:-:S05]  /*0280*/  @P0 VIADD R7, R7, 0x1 ;  /* 0x0000000107070836 */ /* 0x000fca0000000000 */
[----:B------:R-:W-:-:S04]  /*0290*/  @!P2 IADD3 R7, PT, PT, -R7, RZ, RZ ;  /* 0x000000ff0707a210 */ /* 0x000fc80007ffe1ff */
[----:B------:R-:W-:Y:S01]  /*02a0*/  SEL R13, R6, R7, !P1 ;  /* 0x00000007060d7207 */ /* 0x000fe20004800000 */
[----:B------:R-:W-:-:S03]  /*02b0*/  IMAD R7, R10, R11, RZ ;  /* 0x0000000b0a077224 */ /* 0x000fc600078e02ff */
[----:B------:R-:W-:Y:S01]  /*02c0*/  IABS R10, R13 ;  /* 0x0000000d000a7213 */ /* 0x000fe20000000000 */
[----:B------:R-:W-:-:S04]  /*02d0*/  IMAD.HI.U32 R8, R9, R7, R8 ;  /* 0x0000000709087227 */ /* 0x000fc800078e0008 */
[----:B------:R-:W-:-:S04]  /*02e0*/  IMAD.MOV.U32 R9, RZ, RZ, R10 ;  /* 0x000000ffff097224 */ /* 0x000fc800078e000a */
[----:B------:R-:W-:-:S05]  /*02f0*/  IMAD.HI.U32 R7, R8, R9, RZ ;  /* 0x0000000908077227 */ /* 0x000fca00078e00ff */
[----:B------:R-:W-:-:S05]  /*0300*/  IADD3 R8, PT, PT, -R7, RZ, RZ ;  /* 0x000000ff07087210 */ /* 0x000fca0007ffe1ff */
[----:B------:R-:W-:-:S05]  /*0310*/  IMAD R8, R11, R8, R9 ;  /* 0x000000080b087224 */ /* 0x000fca00078e0209 */
[----:B------:R-:W-:-:S13]  /*0320*/  ISETP.GT.U32.AND P3, PT, R11, R8, PT ;  /* 0x000000080b00720c */ /* 0x000fda0003f64070 */
[----:B------:R-:W-:Y:S02]  /*0330*/  @!P3 IMAD.IADD R8, R8, 0x1, -R11 ;  /* 0x000000010808b824 */ /* 0x000fe400078e0a0b */
[----:B------:R-:W-:Y:S01]  /*0340*/  @!P3 VIADD R7, R7, 0x1 ;  /* 0x000000010707b836 */ /* 0x000fe20000000000 */
[----:B------:R-:W-:Y:S02]  /*0350*/  ISETP.NE.AND P3, PT, R4, RZ, PT ;  /* 0x000000ff0400720c */ /* 0x000fe40003f65270 */
[----:B------:R-:W-:Y:S02]  /*0360*/  ISETP.GE.U32.AND P0, PT, R8, R11, PT ;  /* 0x0000000b0800720c */ /* 0x000fe40003f06070 */
[----:B------:R-:W-:-:S04]  /*0370*/  LOP3.LUT R8, R13, R4, RZ, 0x3c, !PT ;  /* 0x000000040d087212 */ /* 0x000fc800078e3cff */
[----:B------:R-:W-:Y:S02]  /*0380*/  ISETP.GE.AND P2, PT, R8, RZ, PT ;  /* 0x000000ff0800720c */ /* 0x000fe40003f46270 */
[----:B------:R-:W0:Y:S05]  /*0390*/  LDC.64 R8, c[0x0][0x388] ;  /* 0x0000e200ff087b82 */ /* 0x000e2a0000000a00 */
[----:B------:R-:W-:-:S05]  /*03a0*/  @P0 IADD3 R7, PT, PT, R7, 0x1, RZ ;  /* 0x0000000107070810 */ /* 0x000fca0007ffe0ff */
[----:B------:R-:W-:-:S04]  /*03b0*/  IMAD.MOV.U32 R15, RZ, RZ, R7 ;  /* 0x000000ffff0f7224 */ /* 0x000fc800078e0007 */
[----:B------:R-:W-:Y:S01]  /*03c0*/  @!P2 IMAD.MOV R15, RZ, RZ, -R15 ;  /* 0x000000ffff0fa224 */ /* 0x000fe200078e0a0f */
[----:B------:R-:W-:-:S04]  /*03d0*/  @!P3 LOP3.LUT R15, RZ, R4, RZ, 0x33, !PT ;  /* 0x00000004ff0fb212 */ /* 0x000fc800078e33ff */
[----:B------:R-:W-:-:S05]  /*03e0*/  IADD3 R7, PT, PT, -R15, RZ, RZ ;  /* 0x000000ff0f077210 */ /* 0x000fca0007ffe1ff */
[----:B------:R-:W-:-:S04]  /*03f0*/  IMAD R7, R4, R7, R13 ;  /* 0x0000000704077224 */ /* 0x000fc800078e020d */
[----:B0-----:R-:W-:-:S05]  /*0400*/  IMAD.WIDE R8, R7, 0x8, R8 ;  /* 0x0000000807087825 */ /* 0x001fca00078e0208 */
[----:B-1----:R-:W3:Y:S01]  /*0410*/  LDG.E.64.CONSTANT R10, desc[UR4][R8.64] ;  /* 0x00000004080a7981 */ /* 0x002ee2000c1e9b00 */
[----:B--2---:R-:W-:Y:S02]  /*0420*/  USHF.R.S32.HI UR6, URZ, 0x1f, UR7 ;  /* 0x0000001fff067899 */ /* 0x004fe40008011407 */
[----:B---3--:R-:W-:-:S04]  /*0430*/  ISETP.GE.U32.AND P0, PT, R10, UR7, PT ;  /* 0x000000070a007c0c */ /* 0x008fc8000bf06070 */
[----:B------:R-:W-:-:S04]  /*0440*/  ISETP.GE.AND.EX P0, PT, R11, UR6, PT, P0 ;  /* 0x000000060b007c0c */ /* 0x000fc8000bf06300 */
[----:B------:R-:W-:-:S13]  /*0450*/  ISETP.LT.OR P0, PT, R11, RZ, P0 ;  /* 0x000000ff0b00720c */ /* 0x000fda0000701670 */
[----:B------:R-:W-:Y:S05]  /*0460*/  @P0 EXIT ;  /* 0x000000000000094d */ /* 0x000fea0003800000 */
[----:B------:R-:W-:Y:S01]  /*0470*/  ISETP.GE.AND P2, PT, R0, RZ, PT ;  /* 0x000000ff0000720c */ /* 0x000fe20003f46270 */
[----:B------:R-:W0:Y:S01]  /*0480*/  LDC.64 R8, c[0x0][0x380] ;  /* 0x0000e000ff087b82 */ /* 0x000e220000000a00 */
[----:B------:R-:W-:Y:S01]  /*0490*/  ISETP.GT.U32.AND P0, PT, R2, R5, PT ;  /* 0x000000050200720c */ /* 0x000fe20003f04070 */
[----:B------:R-:W-:Y:S02]  /*04a0*/  IMAD.IADD R2, R5, 0x1, -R2 ;  /* 0x0000000105027824 */ /* 0x000fe400078e0a02 */
[----:B------:R-:W-:-:S03]  /*04b0*/  IMAD R10, R15, UR7, R10 ;  /* 0x000000070f0a7c24 */ /* 0x000fc6000f8e020a */
[----:B------:R-:W-:-:S05]  /*04c0*/  SEL R5, R2, R5, !P0 ;  /* 0x0000000502057207 */ /* 0x000fca0004000000 */
[----:B------:R-:W-:-:S04]  /*04d0*/  @!P2 IADD3 R5, PT, PT, -R5, RZ, RZ ;  /* 0x000000ff0505a210 */ /* 0x000fc80007ffe1ff */
[----:B------:R-:W-:Y:S02]  /*04e0*/  SEL R6, R6, R5, !P1 ;  /* 0x0000000506067207 */ /* 0x000fe40004800000 */
[----:B------:R-:W1:Y:S03]  /*04f0*/  LDC.64 R4, c[0x0][0x390] ;  /* 0x0000e400ff047b82 */ /* 0x000e660000000a00 */
[----:B------:R-:W-:-:S04]  /*0500*/  IMAD R3, R10, R3, R6 ;  /* 0x000000030a037224 */ /* 0x000fc800078e0206 */
[----:B0-----:R-:W-:-:S06]  /*0510*/  IMAD.WIDE R2, R3, 0x4, R8 ;  /* 0x0000000403027825 */ /* 0x001fcc00078e0208 */
[----:B------:R-:W2:Y:S01]  /*0520*/  LDG.E.CONSTANT R3, desc[UR4][R2.64] ;  /* 0x0000000402037981 */ /* 0x000ea2000c1e9900 */
[----:B-1----:R-:W-:-:S05]  /*0530*/  IMAD.WIDE R4, R0, 0x4, R4 ;  /* 0x0000000400047825 */ /* 0x002fca00078e0204 */
[----:B--2---:R-:W-:Y:S01]  /*0540*/  STG.E desc[UR4][R4.64], R3 ;  /* 0x0000000304007986 */ /* 0x004fe2000c101904 */
[----:B------:R-:W-:Y:S05]  /*0550*/  EXIT ;  /* 0x000000000000794d */ /* 0x000fea0003800000 */
.L_x_0:
[----:B------:R-:W-:-:S00]  /*0560*/  BRA `(.L_x_0) ;  /* 0xfffffffc00fc7947 */ /* 0x000fc0000383ffff */
[----:B------:R-:W-:-:S00]  /*0570*/  NOP ;  /* 0x0000000000007918 */ /* 0x000fc00000000000 */
        /* <DEDUP_REMOVED lines=8> */
.L_x_2:


//--------------------- .text._Z13gather_kernelI6__halfEvPKT_PKlPS1_iiiii --------------------------
	.section	.text._Z13gather_kernelI6__halfEvPKT_PKlPS1_iiiii,"ax",@progbits
	.align	128
        .global         _Z13gather_kernelI6__halfEvPKT_PKlPS1_iiiii
        .type           _Z13gather_kernelI6__halfEvPKT_PKlPS1_iiiii,@function
        .size           _Z13gather_kernelI6__halfEvPKT_PKlPS1_iiiii,(.L_x_3 - _Z13gather_kernelI6__halfEvPKT_PKlPS1_iiiii)
        .other          _Z13gather_kernelI6__halfEvPKT_PKlPS1_iiiii,@"STO_CUDA_ENTRY STV_DEFAULT"
_Z13gather_kernelI6__halfEvPKT_PKlPS1_iiiii:
.text._Z13gather_kernelI6__halfEvPKT_PKlPS1_iiiii:
        /* <DEDUP_REMOVED lines=74> */
[----:B------:R-:W-:-:S05]  /*04a0*/  IMAD.IADD R2, R5, 0x1, -R2 ;  /* 0x0000000105027824 */ /* 0x000fca00078e0a02 */
[----:B------:R-:W-:-:S05]  /*04b0*/  SEL R5, R2, R5, !P0 ;  /* 0x0000000502057207 */ /* 0x000fca0004000000 */
[----:B------:R-:W-:-:S04]  /*04c0*/  @!P2 IADD3 R5, PT, PT, -R5, RZ, RZ ;  /* 0x000000ff0505a210 */ /* 0x000fc80007ffe1ff */
[----:B------:R-:W-:Y:S01]  /*04d0*/  SEL R6, R6, R5, !P1 ;  /* 0x0000000506067207 */ /* 0x000fe20004800000 */
[----:B------:R-:W-:-:S04]  /*04e0*/  IMAD R5, R15, UR7, R10 ;  /* 0x000000070f057c24 */ /* 0x000fc8000f8e020a */
[----:B------:R-:W-:Y:S02]  /*04f0*/  IMAD R5, R5, R3, R6 ;  /* 0x0000000305057224 */ /* 0x000fe400078e0206 */
[----:B------:R-:W1:Y:S02]  /*0500*/  LDC.64 R2, c[0x0][0x390] ;  /* 0x0000e400ff027b82 */ /* 0x000e640000000a00 */
[----:B0-----:R-:W-:-:S06]  /*0510*/  IMAD.WIDE R4, R5, 0x2, R8 ;  /* 0x0000000205047825 */ /* 0x001fcc00078e0208 */
[----:B------:R-:W2:Y:S01]  /*0520*/  LDG.E.U16.CONSTANT R5, desc[UR4][R4.64] ;  /* 0x0000000404057981 */ /* 0x000ea2000c1e9500 */
[----:B-1----:R-:W-:-:S05]  /*0530*/  IMAD.WIDE R2, R0, 0x2, R2 ;  /* 0x0000000200027825 */ /* 0x002fca00078e0202 */
[----:B--2---:R-:W-:Y:S01]  /*0540*/  STG.E.U16 desc[UR4][R2.64], R5 ;  /* 0x0000000502007986 */ /* 0x004fe2000c101504 */
[----:B------:R-:W-:Y:S05]  /*0550*/  EXIT ;  /* 0x000000000000794d */ /* 0x000fea0003800000 */
.L_x_1:
        /* <DEDUP_REMOVED lines=10> */
.L_x_3:


//--------------------- .nv.shared.reserved.0     --------------------------
	.section	.nv.shared.reserved.0,"aw",@nobits
	.weak		__nv_reservedSMEM_offset_0_alias
	.size		__nv_reservedSMEM_offset_0_alias, 0, 64
	.other		__nv_reservedSMEM_offset_0_alias,@"STO_CUDA_RESERVED_SHARED STV_DEFAULT"
__nv_reservedSMEM_offset_0_alias:
	.zero		0
	.zero		64


//--------------------- .nv.constant0._Z13gather_kernelIfEvPKT_PKlPS0_iiiii --------------------------
	.section	.nv.constant0._Z13gather_kernelIfEvPKT_PKlPS0_iiiii,"a",@progbits
	.sectionflags	@""
	.align	4
.nv.constant0._Z13gather_kernelIfEvPKT_PKlPS0_iiiii:
	.zero		940


//--------------------- .nv.constant0._Z13gather_kernelI6__halfEvPKT_PKlPS1_iiiii --------------------------
	.section	.nv.constant0._Z13gather_kernelI6__halfEvPKT_PKlPS1_iiiii,"a",@progbits
	.sectionflags	@""
	.align	4
.nv.constant0._Z13gather_kernelI6__halfEvPKT_PKlPS1_iiiii:
	.zero		940


//--------------------- SYMBOLS --------------------------

	.type		.nv.reservedSmem.offset0,@object
	.size		.nv.reservedSmem.offset0,0x4
